	.headerflags	@"EF_CUDA_TEXMODE_UNIFIED EF_CUDA_64BIT_ADDRESS EF_CUDA_ACCELERATORS EF_CUDA_SM90 EF_CUDA_VIRTUAL_SM(EF_CUDA_SM90)"
	.elftype	@"ET_EXEC"


//--------------------- .nv.info                  --------------------------
	.section	.nv.info,"",@"SHT_CUDA_INFO"
	.align	4


	//----- nvinfo : EIATTR_REGCOUNT
	.align		4
        /*0000*/ 	.byte	0x04, 0x2f
        /*0002*/ 	.short	(.L_3 - .L_2)
	.align		4
.L_2:
        /*0004*/ 	.word	index@(triton_poi_fused__native_batch_norm_legit_no_training_sigmoid_24)
        /*0008*/ 	.word	0x00000017


	//----- nvinfo : EIATTR_MIN_STACK_SIZE
	.align		4
.L_3:
        /*000c*/ 	.byte	0x04, 0x12
        /*000e*/ 	.short	(.L_5 - .L_4)
	.align		4
.L_4:
        /*0010*/ 	.word	index@(triton_poi_fused__native_batch_norm_legit_no_training_sigmoid_24)
        /*0014*/ 	.word	0x00000000


	//----- nvinfo : EIATTR_FRAME_SIZE
	.align		4
.L_5:
        /*0018*/ 	.byte	0x04, 0x11
        /*001a*/ 	.short	(.L_7 - .L_6)
	.align		4
.L_6:
        /*001c*/ 	.word	index@(triton_poi_fused__native_batch_norm_legit_no_training_sigmoid_24)
        /*0020*/ 	.word	0x00000000


	//----- nvinfo : EIATTR_MIN_STACK_SIZE
	.align		4
.L_7:
        /*0024*/ 	.byte	0x04, 0x12
        /*0026*/ 	.short	(.L_9 - .L_8)
	.align		4
.L_8:
        /*0028*/ 	.word	index@(triton_poi_fused__native_batch_norm_legit_no_training_sigmoid_24)
        /*002c*/ 	.word	0x00000000
.L_9:


//--------------------- .nv.info.triton_poi_fused__native_batch_norm_legit_no_training_sigmoid_24 --------------------------
	.section	.nv.info.triton_poi_fused__native_batch_norm_legit_no_training_sigmoid_24,"",@"SHT_CUDA_INFO"
	.sectionflags	@""
	.align	4


	//----- nvinfo : EIATTR_CUDA_API_VERSION
	.align		4
        /*0000*/ 	.byte	0x04, 0x37
        /*0002*/ 	.short	(.L_11 - .L_10)
.L_10:
        /*0004*/ 	.word	0x0000007c


	//----- nvinfo : EIATTR_KPARAM_INFO
	.align		4
.L_11:
        /*0008*/ 	.byte	0x04, 0x17
        /*000a*/ 	.short	(.L_13 - .L_12)
.L_12:
        /*000c*/ 	.word	0x00000000
        /*0010*/ 	.short	0x0006
        /*0012*/ 	.short	0x0030
        /*0014*/ 	.byte	0x00, 0xf0, 0x11, 0x00


	//----- nvinfo : EIATTR_KPARAM_INFO
	.align		4
.L_13:
        /*0018*/ 	.byte	0x04, 0x17
        /*001a*/ 	.short	(.L_15 - .L_14)
.L_14:
        /*001c*/ 	.word	0x00000000
        /*0020*/ 	.short	0x0005
        /*0022*/ 	.short	0x0028
        /*0024*/ 	.byte	0x00, 0xf4, 0x21, 0x00


	//----- nvinfo : EIATTR_KPARAM_INFO
	.align		4
.L_15:
        /*0028*/ 	.byte	0x04, 0x17
        /*002a*/ 	.short	(.L_17 - .L_16)
.L_16:
        /*002c*/ 	.word	0x00000000
        /*0030*/ 	.short	0x0004
        /*0032*/ 	.short	0x0020
        /*0034*/ 	.byte	0x00, 0xf4, 0x21, 0x00


	//----- nvinfo : EIATTR_KPARAM_INFO
	.align		4
.L_17:
        /*0038*/ 	.byte	0x04, 0x17
        /*003a*/ 	.short	(.L_19 - .L_18)
.L_18:
        /*003c*/ 	.word	0x00000000
        /*0040*/ 	.short	0x0003
        /*0042*/ 	.short	0x0018
        /*0044*/ 	.byte	0x00, 0xf4, 0x21, 0x00


	//----- nvinfo : EIATTR_KPARAM_INFO
	.align		4
.L_19:
        /*0048*/ 	.byte	0x04, 0x17
        /*004a*/ 	.short	(.L_21 - .L_20)
.L_20:
        /*004c*/ 	.word	0x00000000
        /*0050*/ 	.short	0x0002
        /*0052*/ 	.short	0x0010
        /*0054*/ 	.byte	0x00, 0xf4, 0x21, 0x00


	//----- nvinfo : EIATTR_KPARAM_INFO
	.align		4
.L_21:
        /*0058*/ 	.byte	0x04, 0x17
        /*005a*/ 	.short	(.L_23 - .L_22)
.L_22:
        /*005c*/ 	.word	0x00000000
        /*0060*/ 	.short	0x0001
        /*0062*/ 	.short	0x0008
        /*0064*/ 	.byte	0x00, 0xf4, 0x21, 0x00


	//----- nvinfo : EIATTR_KPARAM_INFO
	.align		4
.L_23:
        /*0068*/ 	.byte	0x04, 0x17
        /*006a*/ 	.short	(.L_25 - .L_24)
.L_24:
        /*006c*/ 	.word	0x00000000
        /*0070*/ 	.short	0x0000
        /*0072*/ 	.short	0x0000
        /*0074*/ 	.byte	0x00, 0xf4, 0x21, 0x00


	//----- nvinfo : EIATTR_SPARSE_MMA_MASK
	.align		4
.L_25:
        /*0078*/ 	.byte	0x03, 0x50
        /*007a*/ 	.short	0x0000


	//----- nvinfo : EIATTR_MAXREG_COUNT
	.align		4
        /*007c*/ 	.byte	0x03, 0x1b
        /*007e*/ 	.short	0x00ff


	//----- nvinfo : EIATTR_EXIT_INSTR_OFFSETS
	.align		4
        /*0080*/ 	.byte	0x04, 0x1c
        /*0082*/ 	.short	(.L_27 - .L_26)


	//   ....[0]....
.L_26:
        /*0084*/ 	.word	0x00000550


	//   ....[1]....
        /*0088*/ 	.word	0x00000570


	//----- nvinfo : EIATTR_REQNTID
	.align		4
.L_27:
        /*008c*/ 	.byte	0x04, 0x10
        /*008e*/ 	.short	(.L_29 - .L_28)
.L_28:
        /*0090*/ 	.word	0x00000080
        /*0094*/ 	.word	0x00000001
        /*0098*/ 	.word	0x00000001


	//----- nvinfo : EIATTR_CBANK_PARAM_SIZE
	.align		4
.L_29:
        /*009c*/ 	.byte	0x03, 0x19
        /*009e*/ 	.short	0x0034


	//----- nvinfo : EIATTR_PARAM_CBANK
	.align		4
        /*00a0*/ 	.byte	0x04, 0x0a
        /*00a2*/ 	.short	(.L_31 - .L_30)
	.align		4
.L_30:
        /*00a4*/ 	.word	index@(.nv.constant0.triton_poi_fused__native_batch_norm_legit_no_training_sigmoid_24)
        /*00a8*/ 	.short	0x0210
        /*00aa*/ 	.short	0x0034


	//----- nvinfo : EIATTR_SW_WAR
	.align		4
.L_31:
        /*00ac*/ 	.byte	0x04, 0x36
        /*00ae*/ 	.short	(.L_33 - .L_32)
.L_32:
        /*00b0*/ 	.word	0x00000008
.L_33:


//--------------------- .nv.callgraph             --------------------------
	.section	.nv.callgraph,"",@"SHT_CUDA_CALLGRAPH"
	.align	4
	.sectionentsize	8
	.align		4
        /*0000*/ 	.word	0x00000000
	.align		4
        /*0004*/ 	.word	0xffffffff
	.align		4
        /*0008*/ 	.word	0x00000000
	.align		4
        /*000c*/ 	.word	0xfffffffe
	.align		4
        /*0010*/ 	.word	0x00000000
	.align		4
        /*0014*/ 	.word	0xfffffffd
	.align		4
        /*0018*/ 	.word	0x00000000
	.align		4
        /*001c*/ 	.word	0xfffffffc


//--------------------- .nv.constant4             --------------------------
	.section	.nv.constant4,"a",@progbits
	.align	8
	.align		8
.nv.constant4:
        /*0000*/ 	.dword	_$_str
	.align		8
        /*0008*/ 	.dword	_$_str_$_2


//--------------------- .text.triton_poi_fused__native_batch_norm_legit_no_training_sigmoid_24 --------------------------
	.section	.text.triton_poi_fused__native_batch_norm_legit_no_training_sigmoid_24,"ax",@progbits
	.align	128
        .global         triton_poi_fused__native_batch_norm_legit_no_training_sigmoid_24
        .type           triton_poi_fused__native_batch_norm_legit_no_training_sigmoid_24,@function
        .size           triton_poi_fused__native_batch_norm_legit_no_training_sigmoid_24,(.L_x_1 - triton_poi_fused__native_batch_norm_legit_no_training_sigmoid_24)
        .other          triton_poi_fused__native_batch_norm_legit_no_training_sigmoid_24,@"STO_CUDA_ENTRY STV_DEFAULT"
triton_poi_fused__native_batch_norm_legit_no_training_sigmoid_24:
.text.triton_poi_fused__native_batch_norm_legit_no_training_sigmoid_24:
[----:B------:R-:W0:Y:S01]  /*0000*/  LDC R1, c[0x0][0x28] ;  /* 0x00000a00ff017b82 */ /* 0x000e220000000800 */
[----:B------:R-:W1:Y:S07]  /*0010*/  S2R R0, SR_TID.X ;  /* 0x0000000000007919 */ /* 0x000e6e0000002100 */
[----:B------:R-:W2:Y:S01]  /*0020*/  LDC.64 R8, c[0x0][0x220] ;  /* 0x00008800ff087b82 */ /* 0x000ea20000000a00 */
[----:B------:R-:W-:Y:S01]  /*0030*/  ULDC.64 UR4, c[0x0][0x208] ;  /* 0x0000820000047ab9 */ /* 0x000fe20000000a00 */
[----:B------:R-:W3:Y:S06]  /*0040*/  S2R R3, SR_CTAID.X ;  /* 0x0000000000037919 */ /* 0x000eec0000002500 */
[----:B------:R-:W4:Y:S08]  /*0050*/  LDC.64 R14, c[0x0][0x218] ;  /* 0x00008600ff0e7b82 */ /* 0x000f300000000a00 */
[----:B------:R-:W5:Y:S08]  /*0060*/  LDC.64 R12, c[0x0][0x210] ;  /* 0x00008400ff0c7b82 */ /* 0x000f700000000a00 */
[----:B------:R-:W5:Y:S01]  /*0070*/  LDC.64 R16, c[0x0][0x228] ;  /* 0x00008a00ff107b82 */ /* 0x000f620000000a00 */
[----:B-1----:R-:W-:-:S07]  /*0080*/  SHF.L.U32 R0, R0, 0x1, RZ ;  /* 0x0000000100007819 */ /* 0x002fce00000006ff */
[----:B------:R-:W1:Y:S01]  /*0090*/  LDC.64 R18, c[0x0][0x230] ;  /* 0x00008c00ff127b82 */ /* 0x000e620000000a00 */
[----:B------:R-:W-:-:S04]  /*00a0*/  LOP3.LUT R0, R0, 0xfe, RZ, 0xc0, !PT ;  /* 0x000000fe00007812 */ /* 0x000fc800078ec0ff */
[----:B---3--:R-:W-:-:S04]  /*00b0*/  LEA R0, R3, R0, 0x8 ;  /* 0x0000000003007211 */ /* 0x008fc800078e40ff */
[C---:B------:R-:W-:Y:S01]  /*00c0*/  ISETP.GE.AND P0, PT, R0.reuse, 0xc0, PT ;  /* 0x000000c00000780c */ /* 0x040fe20003f06270 */
[----:B------:R-:W-:-:S05]  /*00d0*/  IMAD.HI R2, R0, 0x2aaaaaab, RZ ;  /* 0x2aaaaaab00027827 */ /* 0x000fca00078e02ff */
[----:B------:R-:W-:-:S04]  /*00e0*/  SHF.R.U32.HI R3, RZ, 0x1f, R2 ;  /* 0x0000001fff037819 */ /* 0x000fc80000011602 */
[----:B------:R-:W-:-:S05]  /*00f0*/  LEA.HI R3, R2, R3, RZ, 0x1d ;  /* 0x0000000302037211 */ /* 0x000fca00078fe8ff */
[----:B------:R-:W-:Y:S01]  /*0100*/  IMAD R11, R3, -0x30, R0 ;  /* 0xffffffd0030b7824 */ /* 0x000fe200078e0200 */
[----:B------:R-:W-:-:S03]  /*0110*/  CS2R R2, SRZ ;  /* 0x0000000000027805 */ /* 0x000fc6000001ff00 */
[----:B--2---:R-:W-:-:S05]  /*0120*/  IMAD.WIDE R8, R11, 0x4, R8 ;  /* 0x000000040b087825 */ /* 0x004fca00078e0208 */
[----:B------:R2:W3:Y:S01]  /*0130*/  @!P0 LDG.E.EL.64 R2, desc[UR4][R8.64] ;  /* 0x0000000408028981 */ /* 0x0004e2000c2e1b00 */
[----:B------:R-:W-:Y:S02]  /*0140*/  CS2R R4, SRZ ;  /* 0x0000000000047805 */ /* 0x000fe4000001ff00 */
[----:B------:R-:W-:Y:S01]  /*0150*/  CS2R R6, SRZ ;  /* 0x0000000000067805 */ /* 0x000fe2000001ff00 */
[----:B----4-:R-:W-:-:S04]  /*0160*/  IMAD.WIDE R14, R11, 0x4, R14 ;  /* 0x000000040b0e7825 */ /* 0x010fc800078e020e */
[----:B-----5:R-:W-:Y:S01]  /*0170*/  IMAD.WIDE R12, R0, 0x4, R12 ;  /* 0x00000004000c7825 */ /* 0x020fe200078e020c */
[----:B------:R4:W5:Y:S03]  /*0180*/  @!P0 LDG.E.EL.64 R4, desc[UR4][R14.64] ;  /* 0x000000040e048981 */ /* 0x000966000c2e1b00 */
[C---:B0-----:R-:W-:Y:S01]  /*0190*/  IMAD.WIDE R16, R11.reuse, 0x4, R16 ;  /* 0x000000040b107825 */ /* 0x041fe200078e0210 */
[----:B------:R0:W5:Y:S01]  /*01a0*/  @!P0 LDG.E.64 R6, desc[UR4][R12.64] ;  /* 0x000000040c068981 */ /* 0x000162000c1e1b00 */
[----:B--2---:R-:W-:Y:S02]  /*01b0*/  CS2R R8, SRZ ;  /* 0x0000000000087805 */ /* 0x004fe4000001ff00 */
[----:B-1----:R-:W-:Y:S01]  /*01c0*/  IMAD.WIDE R18, R11, 0x4, R18 ;  /* 0x000000040b127825 */ /* 0x002fe200078e0212 */
[----:B------:R-:W-:-:S04]  /*01d0*/  CS2R R10, SRZ ;  /* 0x00000000000a7805 */ /* 0x000fc8000001ff00 */
[----:B------:R-:W2:Y:S04]  /*01e0*/  @!P0 LDG.E.EL.64 R8, desc[UR4][R18.64] ;  /* 0x0000000412088981 */ /* 0x000ea8000c2e1b00 */
[----:B------:R-:W2:Y:S01]  /*01f0*/  @!P0 LDG.E.EL.64 R10, desc[UR4][R16.64] ;  /* 0x00000004100a8981 */ /* 0x000ea2000c2e1b00 */
[----:B---3--:R-:W-:Y:S01]  /*0200*/  FADD R2, R2, 9.9999997473787516356e-06 ;  /* 0x3727c5ac02027421 */ /* 0x008fe20000000000 */
[----:B------:R-:W-:-:S03]  /*0210*/  FADD R3, R3, 9.9999997473787516356e-06 ;  /* 0x3727c5ac03037421 */ /* 0x000fc60000000000 */
[----:B------:R-:W1:Y:S08]  /*0220*/  MUFU.SQRT R20, R2 ;  /* 0x0000000200147308 */ /* 0x000e700000002000 */
[----:B----4-:R-:W3:Y:S01]  /*0230*/  MUFU.SQRT R14, R3 ;  /* 0x00000003000e7308 */ /* 0x010ee20000002000 */
[C---:B-1----:R-:W-:Y:S02]  /*0240*/  FSETP.GT.AND P1, PT, R20.reuse, 8.50705917302346158658e+37, PT ;  /* 0x7e8000001400780b */ /* 0x042fe40003f24000 */
[----:B------:R-:W-:-:S02]  /*0250*/  FSETP.GEU.AND P3, PT, R20, 1.175494350822287508e-38, PT ;  /* 0x008000001400780b */ /* 0x000fc40003f6e000 */
[C---:B---3--:R-:W-:Y:S02]  /*0260*/  FSETP.GT.AND P2, PT, R14.reuse, 8.50705917302346158658e+37, PT ;  /* 0x7e8000000e00780b */ /* 0x048fe40003f44000 */
[----:B------:R-:W-:-:S07]  /*0270*/  FSETP.GEU.AND P4, PT, R14, 1.175494350822287508e-38, PT ;  /* 0x008000000e00780b */ /* 0x000fce0003f8e000 */
[----:B------:R-:W-:Y:S01]  /*0280*/  @P1 FMUL R20, R20, 0.25 ;  /* 0x3e80000014141820 */ /* 0x000fe20000400000 */
[----:B------:R-:W-:-:S03]  /*0290*/  HFMA2.MMA R2, -RZ, RZ, 1.625, 0 ;  /* 0x3e800000ff027435 */ /* 0x000fc600000001ff */
[----:B------:R-:W-:Y:S01]  /*02a0*/  @!P3 FMUL R20, R20, 16777216 ;  /* 0x4b8000001414b820 */ /* 0x000fe20000400000 */
[----:B------:R-:W-:-:S04]  /*02b0*/  @P2 FMUL R14, R14, 0.25 ;  /* 0x3e8000000e0e2820 */ /* 0x000fc80000400000 */
[----:B------:R-:W-:Y:S01]  /*02c0*/  @!P4 FMUL R14, R14, 16777216 ;  /* 0x4b8000000e0ec820 */ /* 0x000fe20000400000 */
[----:B------:R-:W1:Y:S01]  /*02d0*/  MUFU.RCP R20, R20 ;  /* 0x0000001400147308 */ /* 0x000e620000001000 */
[----:B------:R-:W-:-:S07]  /*02e0*/  FSEL R3, R2, 1, P1 ;  /* 0x3f80000002037808 */ /* 0x000fce0000800000 */
[----:B------:R-:W3:Y:S01]  /*02f0*/  MUFU.RCP R14, R14 ;  /* 0x0000000e000e7308 */ /* 0x000ee20000001000 */
[----:B0-----:R-:W-:Y:S01]  /*0300*/  FSEL R13, R2, 1, P2 ;  /* 0x3f800000020d7808 */ /* 0x001fe20001000000 */
[----:B------:R-:W-:Y:S01]  /*0310*/  @!P3 FMUL R3, R3, 16777216 ;  /* 0x4b8000000303b820 */ /* 0x000fe20000400000 */
[----:B-----5:R-:W-:-:S03]  /*0320*/  FADD R4, -R4, R6 ;  /* 0x0000000604047221 */ /* 0x020fc60000000100 */
[----:B------:R-:W-:Y:S01]  /*0330*/  @!P4 FMUL R13, R13, 16777216 ;  /* 0x4b8000000d0dc820 */ /* 0x000fe20000400000 */
[----:B-1----:R-:W-:Y:S01]  /*0340*/  FMUL R3, R20, R3 ;  /* 0x0000000314037220 */ /* 0x002fe20000400000 */
[----:B------:R-:W-:-:S03]  /*0350*/  FADD R5, -R5, R7 ;  /* 0x0000000705057221 */ /* 0x000fc60000000100 */
[----:B------:R-:W-:Y:S01]  /*0360*/  FMUL R3, R4, R3 ;  /* 0x0000000304037220 */ /* 0x000fe20000400000 */
[----:B---3--:R-:W-:-:S04]  /*0370*/  FMUL R6, R14, R13 ;  /* 0x0000000d0e067220 */ /* 0x008fc80000400000 */
[----:B------:R-:W-:Y:S01]  /*0380*/  FMUL R6, R5, R6 ;  /* 0x0000000605067220 */ /* 0x000fe20000400000 */
[----:B--2---:R-:W-:-:S03]  /*0390*/  FFMA R3, R3, R10, R8 ;  /* 0x0000000a03037223 */ /* 0x004fc60000000008 */
[----:B------:R-:W-:Y:S01]  /*03a0*/  FFMA R6, R6, R11, R9 ;  /* 0x0000000b06067223 */ /* 0x000fe20000000009 */
[----:B------:R-:W-:-:S03]  /*03b0*/  FADD R3, RZ, -R3 ;  /* 0x80000003ff037221 */ /* 0x000fc60000000000 */
[----:B------:R-:W-:Y:S01]  /*03c0*/  FADD R6, RZ, -R6 ;  /* 0x80000006ff067221 */ /* 0x000fe20000000000 */
[----:B------:R-:W-:-:S03]  /*03d0*/  FMUL R3, R3, 1.4426950216293334961 ;  /* 0x3fb8aa3b03037820 */ /* 0x000fc60000400000 */
[----:B------:R-:W-:Y:S02]  /*03e0*/  FMUL R6, R6, 1.4426950216293334961 ;  /* 0x3fb8aa3b06067820 */ /* 0x000fe40000400000 */
[----:B------:R-:W-:-:S03]  /*03f0*/  FSETP.GEU.AND P1, PT, R3, -126, PT ;  /* 0xc2fc00000300780b */ /* 0x000fc60003f2e000 */
[----:B------:R-:W-:-:S10]  /*0400*/  FSETP.GEU.AND P2, PT, R6, -126, PT ;  /* 0xc2fc00000600780b */ /* 0x000fd40003f4e000 */
[----:B------:R-:W-:-:S03]  /*0410*/  @!P1 FMUL R3, R3, 0.5 ;  /* 0x3f00000003039820 */ /* 0x000fc60000400000 */
[----:B------:R-:W-:Y:S01]  /*0420*/  @!P2 FMUL R6, R6, 0.5 ;  /* 0x3f0000000606a820 */ /* 0x000fe20000400000 */
[----:B------:R-:W0:Y:S08]  /*0430*/  MUFU.EX2 R4, R3 ;  /* 0x0000000300047308 */ /* 0x000e300000000800 */
[----:B------:R-:W1:Y:S01]  /*0440*/  MUFU.EX2 R5, R6 ;  /* 0x0000000600057308 */ /* 0x000e620000000800 */
[----:B0-----:R-:W-:-:S04]  /*0450*/  @!P1 FMUL R4, R4, R4 ;  /* 0x0000000404049220 */ /* 0x001fc80000400000 */
[----:B------:R-:W-:Y:S01]  /*0460*/  FADD R7, R4, 1 ;  /* 0x3f80000004077421 */ /* 0x000fe20000000000 */
[----:B-1----:R-:W-:-:S04]  /*0470*/  @!P2 FMUL R5, R5, R5 ;  /* 0x000000050505a220 */ /* 0x002fc80000400000 */
[----:B------:R-:W-:Y:S01]  /*0480*/  FADD R8, R5, 1 ;  /* 0x3f80000005087421 */ /* 0x000fe20000000000 */
[----:B------:R-:W-:Y:S01]  /*0490*/  FSETP.GT.AND P1, PT, R7, 8.50705917302346158658e+37, PT ;  /* 0x7e8000000700780b */ /* 0x000fe20003f24000 */
[----:B------:R-:W0:Y:S03]  /*04a0*/  LDC.64 R4, c[0x0][0x238] ;  /* 0x00008e00ff047b82 */ /* 0x000e260000000a00 */
[----:B------:R-:W-:-:S09]  /*04b0*/  FSETP.GT.AND P2, PT, R8, 8.50705917302346158658e+37, PT ;  /* 0x7e8000000800780b */ /* 0x000fd20003f44000 */
[----:B------:R-:W-:-:S04]  /*04c0*/  @P1 FMUL R7, R7, 0.25 ;  /* 0x3e80000007071820 */ /* 0x000fc80000400000 */
[----:B------:R-:W-:Y:S02]  /*04d0*/  @P2 FMUL R8, R8, 0.25 ;  /* 0x3e80000008082820 */ /* 0x000fe40000400000 */
[----:B------:R-:W1:Y:S08]  /*04e0*/  MUFU.RCP R7, R7 ;  /* 0x0000000700077308 */ /* 0x000e700000001000 */
[----:B------:R-:W2:Y:S01]  /*04f0*/  MUFU.RCP R8, R8 ;  /* 0x0000000800087308 */ /* 0x000ea20000001000 */
[----:B------:R-:W-:-:S02]  /*0500*/  FSEL R6, R2, 1, P1 ;  /* 0x3f80000002067808 */ /* 0x000fc40000800000 */
[----:B------:R-:W-:Y:S01]  /*0510*/  FSEL R9, R2, 1, P2 ;  /* 0x3f80000002097808 */ /* 0x000fe20001000000 */
[----:B0-----:R-:W-:-:S04]  /*0520*/  IMAD.WIDE R2, R0, 0x4, R4 ;  /* 0x0000000400027825 */ /* 0x001fc800078e0204 */
[----:B-1----:R-:W-:Y:S01]  /*0530*/  FMUL R4, R7, R6 ;  /* 0x0000000607047220 */ /* 0x002fe20000400000 */
[----:B--2---:R-:W-:Y:S01]  /*0540*/  FMUL R5, R8, R9 ;  /* 0x0000000908057220 */ /* 0x004fe20000400000 */
[----:B------:R-:W-:Y:S06]  /*0550*/  @P0 EXIT ;  /* 0x000000000000094d */ /* 0x000fec0003800000 */
[----:B------:R-:W-:Y:S01]  /*0560*/  STG.E.64 desc[UR4][R2.64], R4 ;  /* 0x0000000402007986 */ /* 0x000fe2000c101b04 */
[----:B------:R-:W-:Y:S05]  /*0570*/  EXIT ;  /* 0x000000000000794d */ /* 0x000fea0003800000 */
.L_x_0:
[----:B------:R-:W-:-:S00]  /*0580*/  BRA `(.L_x_0) ;  /* 0xfffffffc00fc7947 */ /* 0x000fc0000383ffff */
[----:B------:R-:W-:-:S00]  /*0590*/  NOP ;  /* 0x0000000000007918 */ /* 0x000fc00000000000 */
        /* <DEDUP_REMOVED lines=14> */
.L_x_1:


//--------------------- .nv.global.init           --------------------------
	.section	.nv.global.init,"aw",@progbits
.nv.global.init:
	.type		_$_str,@object
	.size		_$_str,(_$_str_$_2 - _$_str)
_$_str:
        /*0000*/ 	.byte	0x5f, 0x5f, 0x43, 0x55, 0x44, 0x41, 0x5f, 0x46, 0x54, 0x5a, 0x00
	.type		_$_str_$_2,@object
	.size		_$_str_$_2,(.L_1 - _$_str_$_2)
_$_str_$_2:
        /*000b*/ 	.byte	0x5f, 0x5f, 0x43, 0x55, 0x44, 0x41, 0x5f, 0x50, 0x52, 0x45, 0x43, 0x5f, 0x53, 0x51, 0x52, 0x54
        /*001b*/ 	.byte	0x00
.L_1:


//--------------------- .nv.constant0.triton_poi_fused__native_batch_norm_legit_no_training_sigmoid_24 --------------------------
	.section	.nv.constant0.triton_poi_fused__native_batch_norm_legit_no_training_sigmoid_24,"a",@progbits
	.sectionflags	@""
	.align	4
.nv.constant0.triton_poi_fused__native_batch_norm_legit_no_training_sigmoid_24:
	.zero		580
